//
// Generated by NVIDIA NVVM Compiler
//
// Compiler Build ID: CL-36424714
// Cuda compilation tools, release 13.0, V13.0.88
// Based on NVVM 20.0.0
//

.version 9.0
.target sm_100
.address_size 64

	// .globl	_Z9xor_piecePiS_i

.visible .entry _Z9xor_piecePiS_i(
	.param .u64 .ptr .align 1 _Z9xor_piecePiS_i_param_0,
	.param .u64 .ptr .align 1 _Z9xor_piecePiS_i_param_1,
	.param .u32 _Z9xor_piecePiS_i_param_2
)
{
	.reg .pred 	%p<4>;
	.reg .b32 	%r<15>;
	.reg .b32 	%f<5>;
	.reg .b64 	%rd<9>;

	ld.param.u64 	%rd1, [_Z9xor_piecePiS_i_param_0];
	ld.param.u64 	%rd2, [_Z9xor_piecePiS_i_param_1];
	ld.param.u32 	%r5, [_Z9xor_piecePiS_i_param_2];
	cvta.to.global.u64 	%rd3, %rd2;
	mov.u32 	%r6, %ntid.x;
	mov.u32 	%r7, %ctaid.x;
	mov.u32 	%r8, %tid.x;
	mad.lo.s32 	%r1, %r6, %r7, %r8;
	cvt.rn.f32.s32 	%f1, %r5;
	cvt.rn.f32.s32 	%f2, %r1;
	div.rn.f32 	%f3, %f1, %f2;
	ld.global.u32 	%r2, [%rd3];
	cvt.rn.f32.s32 	%f4, %r2;
	setp.lt.f32 	%p1, %f3, %f4;
	@%p1 bra 	$L__BB0_4;
	mul.lo.s32 	%r3, %r2, %r1;
	setp.ge.s32 	%p2, %r3, %r5;
	@%p2 bra 	$L__BB0_4;
	shr.u32 	%r9, %r2, 31;
	add.s32 	%r10, %r2, %r9;
	shr.s32 	%r11, %r10, 1;
	add.s32 	%r4, %r11, %r3;
	setp.ge.s32 	%p3, %r4, %r5;
	@%p3 bra 	$L__BB0_4;
	cvta.to.global.u64 	%rd4, %rd1;
	mul.wide.s32 	%rd5, %r4, 4;
	add.s64 	%rd6, %rd4, %rd5;
	ld.global.u32 	%r12, [%rd6];
	mul.wide.s32 	%rd7, %r3, 4;
	add.s64 	%rd8, %rd4, %rd7;
	ld.global.u32 	%r13, [%rd8];
	xor.b32  	%r14, %r13, %r12;
	st.global.u32 	[%rd8], %r14;
$L__BB0_4:
	ret;

}
	// .globl	_Z11double_stepPi
.visible .entry _Z11double_stepPi(
	.param .u64 .ptr .align 1 _Z11double_stepPi_param_0
)
{
	.reg .b32 	%r<3>;
	.reg .b64 	%rd<3>;

	ld.param.u64 	%rd1, [_Z11double_stepPi_param_0];
	cvta.to.global.u64 	%rd2, %rd1;
	ld.global.u32 	%r1, [%rd2];
	shl.b32 	%r2, %r1, 1;
	st.global.u32 	[%rd2], %r2;
	ret;

}


// ===== COMPILED SASS (sm_100) =====

	.target	sm_100

	.elftype	@"ET_EXEC"


//--------------------- .note.nv.tkinfo           --------------------------
	.section	.note.nv.tkinfo,"",@"SHT_NOTE"
	.sectionflags	@"SHF_NOTE_NV_TKINFO"
	.tkinfo
        /*0018*/ 	.word	0x00000002
        /*0030*/ 	.string	""
        /*0030*/ 	.string	"ptxas"
        /*0030*/ 	.string	"Cuda compilation tools, release 13.0, V13.0.88"
        /*0030*/ 	.string	"Build cuda_13.0.r13.0/compiler.36424714_0"
        /*0030*/ 	.string	"-arch sm_100 -m 64 "



//--------------------- .note.nv.cuinfo           --------------------------
	.section	.note.nv.cuinfo,"",@"SHT_NOTE"
	.sectionflags	@"SHF_NOTE_NV_CUINFO"
        /*0018*/ 	.short	0x0002
        /*001a*/ 	.short	0x0064
        /*001c*/ 	.short	0x0082
	.zero		2


//--------------------- .nv.info                  --------------------------
	.section	.nv.info,"",@"SHT_CUDA_INFO"
	.align	4


	//----- nvinfo : EIATTR_REGCOUNT
	.align		4
        /*0000*/ 	.byte	0x04, 0x2f
        /*0002*/ 	.short	(.L_1 - .L_0)
	.align		4
.L_0:
        /*0004*/ 	.word	index@(_Z9xor_piecePiS_i)
        /*0008*/ 	.word	0x00000010


	//----- nvinfo : EIATTR_FRAME_SIZE
	.align		4
.L_1:
        /*000c*/ 	.byte	0x04, 0x11
        /*000e*/ 	.short	(.L_3 - .L_2)
	.align		4
.L_2:
        /*0010*/ 	.word	index@($__internal_0_$__cuda_sm3x_div_rn_noftz_f32_slowpath)
        /*0014*/ 	.word	0x00000000


	//----- nvinfo : EIATTR_FRAME_SIZE
	.align		4
.L_3:
        /*0018*/ 	.byte	0x04, 0x11
        /*001a*/ 	.short	(.L_5 - .L_4)
	.align		4
.L_4:
        /*001c*/ 	.word	index@(_Z9xor_piecePiS_i)
        /*0020*/ 	.word	0x00000000


	//----- nvinfo : EIATTR_REGCOUNT
	.align		4
.L_5:
        /*0024*/ 	.byte	0x04, 0x2f
        /*0026*/ 	.short	(.L_7 - .L_6)
	.align		4
.L_6:
        /*0028*/ 	.word	index@(_Z11double_stepPi)
        /*002c*/ 	.word	0x00000008


	//----- nvinfo : EIATTR_FRAME_SIZE
	.align		4
.L_7:
        /*0030*/ 	.byte	0x04, 0x11
        /*0032*/ 	.short	(.L_9 - .L_8)
	.align		4
.L_8:
        /*0034*/ 	.word	index@(_Z11double_stepPi)
        /*0038*/ 	.word	0x00000000


	//----- nvinfo : EIATTR_MIN_STACK_SIZE
	.align		4
.L_9:
        /*003c*/ 	.byte	0x04, 0x12
        /*003e*/ 	.short	(.L_11 - .L_10)
	.align		4
.L_10:
        /*0040*/ 	.word	index@(_Z11double_stepPi)
        /*0044*/ 	.word	0x00000000


	//----- nvinfo : EIATTR_MIN_STACK_SIZE
	.align		4
.L_11:
        /*0048*/ 	.byte	0x04, 0x12
        /*004a*/ 	.short	(.L_13 - .L_12)
	.align		4
.L_12:
        /*004c*/ 	.word	index@(_Z9xor_piecePiS_i)
        /*0050*/ 	.word	0x00000000
.L_13:


//--------------------- .nv.compat                --------------------------
	.section	.nv.compat,"",@"SHT_CUDA_COMPAT_INFO"
	.align	4
        /*0000*/ 	.byte	0x02, 0x09, 0x00, 0x00, 0x02, 0x02, 0x01, 0x00, 0x02, 0x05, 0x05, 0x00, 0x03, 0x07, 0x01, 0x01
        /*0010*/ 	.byte	0x02, 0x03, 0x00, 0x00, 0x02, 0x06, 0x01, 0x00, 0x04, 0x0b, 0x08, 0x00, 0x01, 0x00, 0x00, 0x00
        /*0020*/ 	.byte	0x00, 0x00, 0x00, 0x00


//--------------------- .nv.info._Z11double_stepPi --------------------------
	.section	.nv.info._Z11double_stepPi,"",@"SHT_CUDA_INFO"
	.sectionflags	@""
	.align	4


	//----- nvinfo : EIATTR_CUDA_API_VERSION
	.align		4
        /*0000*/ 	.byte	0x04, 0x37
        /*0002*/ 	.short	(.L_15 - .L_14)
.L_14:
        /*0004*/ 	.word	0x00000082


	//----- nvinfo : EIATTR_KPARAM_INFO
	.align		4
.L_15:
        /*0008*/ 	.byte	0x04, 0x17
        /*000a*/ 	.short	(.L_17 - .L_16)
.L_16:
        /*000c*/ 	.word	0x00000000
        /*0010*/ 	.short	0x0000
        /*0012*/ 	.short	0x0000
        /*0014*/ 	.byte	0x00, 0xf5, 0x21, 0x00


	//----- nvinfo : EIATTR_SPARSE_MMA_MASK
	.align		4
.L_17:
        /*0018*/ 	.byte	0x03, 0x50
        /*001a*/ 	.short	0x0000


	//----- nvinfo : EIATTR_MAXREG_COUNT
	.align		4
        /*001c*/ 	.byte	0x03, 0x1b
        /*001e*/ 	.short	0x00ff


	//----- nvinfo : EIATTR_MERCURY_ISA_VERSION
	.align		4
        /*0020*/ 	.byte	0x03, 0x5f
        /*0022*/ 	.short	0x0101


	//----- nvinfo : EIATTR_VRC_CTA_INIT_COUNT
	.align		4
        /*0024*/ 	.byte	0x02, 0x4a
	.zero		1
	.zero		1


	//----- nvinfo : EIATTR_EXIT_INSTR_OFFSETS
	.align		4
        /*0028*/ 	.byte	0x04, 0x1c
        /*002a*/ 	.short	(.L_19 - .L_18)


	//   ....[0]....
.L_18:
        /*002c*/ 	.word	0x00000060


	//----- nvinfo : EIATTR_CBANK_PARAM_SIZE
	.align		4
.L_19:
        /*0030*/ 	.byte	0x03, 0x19
        /*0032*/ 	.short	0x0008


	//----- nvinfo : EIATTR_PARAM_CBANK
	.align		4
        /*0034*/ 	.byte	0x04, 0x0a
        /*0036*/ 	.short	(.L_21 - .L_20)
	.align		4
.L_20:
        /*0038*/ 	.word	index@(.nv.constant0._Z11double_stepPi)
        /*003c*/ 	.short	0x0380
        /*003e*/ 	.short	0x0008


	//----- nvinfo : EIATTR_SW_WAR
	.align		4
.L_21:
        /*0040*/ 	.byte	0x04, 0x36
        /*0042*/ 	.short	(.L_23 - .L_22)
.L_22:
        /*0044*/ 	.word	0x00000008
.L_23:


//--------------------- .nv.info._Z9xor_piecePiS_i --------------------------
	.section	.nv.info._Z9xor_piecePiS_i,"",@"SHT_CUDA_INFO"
	.sectionflags	@""
	.align	4


	//----- nvinfo : EIATTR_CUDA_API_VERSION
	.align		4
        /*0000*/ 	.byte	0x04, 0x37
        /*0002*/ 	.short	(.L_25 - .L_24)
.L_24:
        /*0004*/ 	.word	0x00000082


	//----- nvinfo : EIATTR_KPARAM_INFO
	.align		4
.L_25:
        /*0008*/ 	.byte	0x04, 0x17
        /*000a*/ 	.short	(.L_27 - .L_26)
.L_26:
        /*000c*/ 	.word	0x00000000
        /*0010*/ 	.short	0x0002
        /*0012*/ 	.short	0x0010
        /*0014*/ 	.byte	0x00, 0xf0, 0x11, 0x00


	//----- nvinfo : EIATTR_KPARAM_INFO
	.align		4
.L_27:
        /*0018*/ 	.byte	0x04, 0x17
        /*001a*/ 	.short	(.L_29 - .L_28)
.L_28:
        /*001c*/ 	.word	0x00000000
        /*0020*/ 	.short	0x0001
        /*0022*/ 	.short	0x0008
        /*0024*/ 	.byte	0x00, 0xf5, 0x21, 0x00


	//----- nvinfo : EIATTR_KPARAM_INFO
	.align		4
.L_29:
        /*0028*/ 	.byte	0x04, 0x17
        /*002a*/ 	.short	(.L_31 - .L_30)
.L_30:
        /*002c*/ 	.word	0x00000000
        /*0030*/ 	.short	0x0000
        /*0032*/ 	.short	0x0000
        /*0034*/ 	.byte	0x00, 0xf5, 0x21, 0x00


	//----- nvinfo : EIATTR_SPARSE_MMA_MASK
	.align		4
.L_31:
        /*0038*/ 	.byte	0x03, 0x50
        /*003a*/ 	.short	0x0000


	//----- nvinfo : EIATTR_MAXREG_COUNT
	.align		4
        /*003c*/ 	.byte	0x03, 0x1b
        /*003e*/ 	.short	0x00ff


	//----- nvinfo : EIATTR_MERCURY_ISA_VERSION
	.align		4
        /*0040*/ 	.byte	0x03, 0x5f
        /*0042*/ 	.short	0x0101


	//----- nvinfo : EIATTR_VRC_CTA_INIT_COUNT
	.align		4
        /*0044*/ 	.byte	0x02, 0x4a
	.zero		1
	.zero		1


	//----- nvinfo : EIATTR_EXIT_INSTR_OFFSETS
	.align		4
        /*0048*/ 	.byte	0x04, 0x1c
        /*004a*/ 	.short	(.L_33 - .L_32)


	//   ....[0]....
.L_32:
        /*004c*/ 	.word	0x000001a0


	//   ....[1]....
        /*0050*/ 	.word	0x000001e0


	//   ....[2]....
        /*0054*/ 	.word	0x00000220


	//   ....[3]....
        /*0058*/ 	.word	0x000002a0


	//----- nvinfo : EIATTR_CRS_STACK_SIZE
	.align		4
.L_33:
        /*005c*/ 	.byte	0x04, 0x1e
        /*005e*/ 	.short	(.L_35 - .L_34)
.L_34:
        /*0060*/ 	.word	0x00000000


	//----- nvinfo : EIATTR_CBANK_PARAM_SIZE
	.align		4
.L_35:
        /*0064*/ 	.byte	0x03, 0x19
        /*0066*/ 	.short	0x0014


	//----- nvinfo : EIATTR_PARAM_CBANK
	.align		4
        /*0068*/ 	.byte	0x04, 0x0a
        /*006a*/ 	.short	(.L_37 - .L_36)
	.align		4
.L_36:
        /*006c*/ 	.word	index@(.nv.constant0._Z9xor_piecePiS_i)
        /*0070*/ 	.short	0x0380
        /*0072*/ 	.short	0x0014


	//----- nvinfo : EIATTR_SW_WAR
	.align		4
.L_37:
        /*0074*/ 	.byte	0x04, 0x36
        /*0076*/ 	.short	(.L_39 - .L_38)
.L_38:
        /*0078*/ 	.word	0x00000008
.L_39:


//--------------------- .nv.callgraph             --------------------------
	.section	.nv.callgraph,"",@"SHT_CUDA_CALLGRAPH"
	.align	4
	.sectionentsize	8
	.align		4
        /*0000*/ 	.word	0x00000000
	.align		4
        /*0004*/ 	.word	0xffffffff
	.align		4
        /*0008*/ 	.word	0x00000000
	.align		4
        /*000c*/ 	.word	0xfffffffe
	.align		4
        /*0010*/ 	.word	0x00000000
	.align		4
        /*0014*/ 	.word	0xfffffffd
	.align		4
        /*0018*/ 	.word	0x00000000
	.align		4
        /*001c*/ 	.word	0xfffffffc


//--------------------- .text._Z11double_stepPi   --------------------------
	.section	.text._Z11double_stepPi,"ax",@progbits
	.align	128
        .global         _Z11double_stepPi
        .type           _Z11double_stepPi,@function
        .size           _Z11double_stepPi,(.L_x_16 - _Z11double_stepPi)
        .other          _Z11double_stepPi,@"STO_CUDA_ENTRY STV_DEFAULT"
_Z11double_stepPi:
.text._Z11double_stepPi:
[----:B------:R-:W-:Y:S08]  /*0000*/  LDC R1, c[0x0][0x37c] ;  /* 0x0000df00ff017b82 */ /* 0x000ff00000000800 */
[----:B------:R-:W0:Y:S01]  /*0010*/  LDC.64 R2, c[0x0][0x380] ;  /* 0x0000e000ff027b82 */ /* 0x000e220000000a00 */
[----:B------:R-:W0:Y:S02]  /*0020*/  LDCU.64 UR4, c[0x0][0x358] ;  /* 0x00006b00ff0477ac */ /* 0x000e240008000a00 */
[----:B0-----:R-:W2:Y:S02]  /*0030*/  LDG.E R0, desc[UR4][R2.64] ;  /* 0x0000000402007981 */ /* 0x001ea4000c1e1900 */
[----:B--2---:R-:W-:-:S05]  /*0040*/  SHF.L.U32 R5, R0, 0x1, RZ ;  /* 0x0000000100057819 */ /* 0x004fca00000006ff */
[----:B------:R-:W-:Y:S01]  /*0050*/  STG.E desc[UR4][R2.64], R5 ;  /* 0x0000000502007986 */ /* 0x000fe2000c101904 */
[----:B------:R-:W-:Y:S05]  /*0060*/  EXIT ;  /* 0x000000000000794d */ /* 0x000fea0003800000 */
.L_x_0:
[----:B------:R-:W-:-:S00]  /*0070*/  BRA `(.L_x_0) ;  /* 0xfffffffc00fc7947 */ /* 0x000fc0000383ffff */
[----:B------:R-:W-:-:S00]  /*0080*/  NOP ;  /* 0x0000000000007918 */ /* 0x000fc00000000000 */
[----:B------:R-:W-:-:S00]  /*0090*/  NOP ;  /* 0x0000000000007918 */ /* 0x000fc00000000000 */
[----:B------:R-:W-:-:S00]  /*00a0*/  NOP ;  /* 0x0000000000007918 */ /* 0x000fc00000000000 */
[----:B------:R-:W-:-:S00]  /*00b0*/  NOP ;  /* 0x0000000000007918 */ /* 0x000fc00000000000 */
[----:B------:R-:W-:-:S00]  /*00c0*/  NOP ;  /* 0x0000000000007918 */ /* 0x000fc00000000000 */
[----:B------:R-:W-:-:S00]  /*00d0*/  NOP ;  /* 0x0000000000007918 */ /* 0x000fc00000000000 */
[----:B------:R-:W-:-:S00]  /*00e0*/  NOP ;  /* 0x0000000000007918 */ /* 0x000fc00000000000 */
[----:B------:R-:W-:-:S00]  /*00f0*/  NOP ;  /* 0x0000000000007918 */ /* 0x000fc00000000000 */
.L_x_16:


//--------------------- .text._Z9xor_piecePiS_i   --------------------------
	.section	.text._Z9xor_piecePiS_i,"ax",@progbits
	.align	128
        .global         _Z9xor_piecePiS_i
        .type           _Z9xor_piecePiS_i,@function
        .size           _Z9xor_piecePiS_i,(.L_x_15 - _Z9xor_piecePiS_i)
        .other          _Z9xor_piecePiS_i,@"STO_CUDA_ENTRY STV_DEFAULT"
_Z9xor_piecePiS_i:
.text._Z9xor_piecePiS_i:
[----:B------:R-:W-:Y:S01]  /*0000*/  LDC R1, c[0x0][0x37c] ;  /* 0x0000df00ff017b82 */ /* 0x000fe20000000800 */
[----:B------:R-:W0:Y:S01]  /*0010*/  S2R R2, SR_CTAID.X ;  /* 0x0000000000027919 */ /* 0x000e220000002500 */
[----:B------:R-:W0:Y:S01]  /*0020*/  LDCU UR4, c[0x0][0x360] ;  /* 0x00006c00ff0477ac */ /* 0x000e220008000800 */
[----:B------:R-:W-:Y:S01]  /*0030*/  BSSY.RECONVERGENT B0, `(.L_x_1) ;  /* 0x0000012000007945 */ /* 0x000fe20003800200 */
[----:B------:R-:W0:Y:S02]  /*0040*/  S2R R3, SR_TID.X ;  /* 0x0000000000037919 */ /* 0x000e240000002100 */
[----:B0-----:R-:W-:Y:S01]  /*0050*/  IMAD R2, R2, UR4, R3 ;  /* 0x0000000402027c24 */ /* 0x001fe2000f8e0203 */
[----:B------:R-:W0:Y:S04]  /*0060*/  LDCU UR4, c[0x0][0x390] ;  /* 0x00007200ff0477ac */ /* 0x000e280008000800 */
[----:B------:R-:W-:-:S04]  /*0070*/  I2FP.F32.S32 R3, R2 ;  /* 0x0000000200037245 */ /* 0x000fc80000201400 */
[----:B------:R-:W1:Y:S01]  /*0080*/  MUFU.RCP R4, R3 ;  /* 0x0000000300047308 */ /* 0x000e620000001000 */
[----:B0-----:R-:W-:Y:S01]  /*0090*/  I2FP.F32.S32 R0, UR4 ;  /* 0x0000000400007c45 */ /* 0x001fe20008201400 */
[----:B------:R-:W0:Y:S06]  /*00a0*/  LDCU.64 UR4, c[0x0][0x358] ;  /* 0x00006b00ff0477ac */ /* 0x000e2c0008000a00 */
[----:B------:R-:W2:Y:S01]  /*00b0*/  FCHK P0, R0, R3 ;  /* 0x0000000300007302 */ /* 0x000ea20000000000 */
[----:B-1----:R-:W-:-:S04]  /*00c0*/  FFMA R5, -R3, R4, 1 ;  /* 0x3f80000003057423 */ /* 0x002fc80000000104 */
[----:B------:R-:W-:-:S04]  /*00d0*/  FFMA R5, R4, R5, R4 ;  /* 0x0000000504057223 */ /* 0x000fc80000000004 */
[----:B------:R-:W-:-:S04]  /*00e0*/  FFMA R4, R0, R5, RZ ;  /* 0x0000000500047223 */ /* 0x000fc800000000ff */
[----:B------:R-:W-:-:S04]  /*00f0*/  FFMA R6, -R3, R4, R0 ;  /* 0x0000000403067223 */ /* 0x000fc80000000100 */
[----:B------:R-:W-:Y:S01]  /*0100*/  FFMA R6, R5, R6, R4 ;  /* 0x0000000605067223 */ /* 0x000fe20000000004 */
[----:B0-2---:R-:W-:Y:S06]  /*0110*/  @!P0 BRA `(.L_x_2) ;  /* 0x00000000000c8947 */ /* 0x005fec0003800000 */
[----:B------:R-:W-:-:S07]  /*0120*/  MOV R4, 0x140 ;  /* 0x0000014000047802 */ /* 0x000fce0000000f00 */
[----:B------:R-:W-:Y:S05]  /*0130*/  CALL.REL.NOINC `($__internal_0_$__cuda_sm3x_div_rn_noftz_f32_slowpath) ;  /* 0x00000000005c7944 */ /* 0x000fea0003c00000 */
[----:B------:R-:W-:-:S07]  /*0140*/  IMAD.MOV.U32 R6, RZ, RZ, R0 ;  /* 0x000000ffff067224 */ /* 0x000fce00078e0000 */
.L_x_2:
[----:B------:R-:W-:Y:S05]  /*0150*/  BSYNC.RECONVERGENT B0 ;  /* 0x0000000000007941 */ /* 0x000fea0003800200 */
.L_x_1:
[----:B------:R-:W0:Y:S02]  /*0160*/  LDC.64 R4, c[0x0][0x388] ;  /* 0x0000e200ff047b82 */ /* 0x000e240000000a00 */
[----:B0-----:R-:W2:Y:S02]  /*0170*/  LDG.E R5, desc[UR4][R4.64] ;  /* 0x0000000404057981 */ /* 0x001ea4000c1e1900 */
[----:B--2---:R-:W-:-:S04]  /*0180*/  I2FP.F32.S32 R3, R5 ;  /* 0x0000000500037245 */ /* 0x004fc80000201400 */
[----:B------:R-:W-:-:S13]  /*0190*/  FSETP.GEU.AND P0, PT, R6, R3, PT ;  /* 0x000000030600720b */ /* 0x000fda0003f0e000 */
[----:B------:R-:W-:Y:S05]  /*01a0*/  @!P0 EXIT ;  /* 0x000000000000894d */ /* 0x000fea0003800000 */
[----:B------:R-:W0:Y:S01]  /*01b0*/  LDCU UR6, c[0x0][0x390] ;  /* 0x00007200ff0677ac */ /* 0x000e220008000800 */
[----:B------:R-:W-:-:S05]  /*01c0*/  IMAD R7, R2, R5, RZ ;  /* 0x0000000502077224 */ /* 0x000fca00078e02ff */
[----:B0-----:R-:W-:-:S13]  /*01d0*/  ISETP.GE.AND P0, PT, R7, UR6, PT ;  /* 0x0000000607007c0c */ /* 0x001fda000bf06270 */
[----:B------:R-:W-:Y:S05]  /*01e0*/  @P0 EXIT ;  /* 0x000000000000094d */ /* 0x000fea0003800000 */
[----:B------:R-:W-:-:S04]  /*01f0*/  LEA.HI R0, R5, R5, RZ, 0x1 ;  /* 0x0000000505007211 */ /* 0x000fc800078f08ff */
[----:B------:R-:W-:-:S04]  /*0200*/  LEA.HI.SX32 R3, R0, R7, 0x1f ;  /* 0x0000000700037211 */ /* 0x000fc800078ffaff */
[----:B------:R-:W-:-:S13]  /*0210*/  ISETP.GE.AND P0, PT, R3, UR6, PT ;  /* 0x0000000603007c0c */ /* 0x000fda000bf06270 */
[----:B------:R-:W-:Y:S05]  /*0220*/  @P0 EXIT ;  /* 0x000000000000094d */ /* 0x000fea0003800000 */
[----:B------:R-:W0:Y:S02]  /*0230*/  LDC.64 R4, c[0x0][0x380] ;  /* 0x0000e000ff047b82 */ /* 0x000e240000000a00 */
[----:B0-----:R-:W-:-:S04]  /*0240*/  IMAD.WIDE R2, R3, 0x4, R4 ;  /* 0x0000000403027825 */ /* 0x001fc800078e0204 */
[----:B------:R-:W-:Y:S02]  /*0250*/  IMAD.WIDE R4, R7, 0x4, R4 ;  /* 0x0000000407047825 */ /* 0x000fe400078e0204 */
[----:B------:R-:W2:Y:S04]  /*0260*/  LDG.E R2, desc[UR4][R2.64] ;  /* 0x0000000402027981 */ /* 0x000ea8000c1e1900 */
[----:B------:R-:W2:Y:S02]  /*0270*/  LDG.E R7, desc[UR4][R4.64] ;  /* 0x0000000404077981 */ /* 0x000ea4000c1e1900 */
[----:B--2---:R-:W-:-:S05]  /*0280*/  LOP3.LUT R7, R7, R2, RZ, 0x3c, !PT ;  /* 0x0000000207077212 */ /* 0x004fca00078e3cff */
[----:B------:R-:W-:Y:S01]  /*0290*/  STG.E desc[UR4][R4.64], R7 ;  /* 0x0000000704007986 */ /* 0x000fe2000c101904 */
[----:B------:R-:W-:Y:S05]  /*02a0*/  EXIT ;  /* 0x000000000000794d */ /* 0x000fea0003800000 */
        .weak           $__internal_0_$__cuda_sm3x_div_rn_noftz_f32_slowpath
        .type           $__internal_0_$__cuda_sm3x_div_rn_noftz_f32_slowpath,@function
        .size           $__internal_0_$__cuda_sm3x_div_rn_noftz_f32_slowpath,(.L_x_15 - $__internal_0_$__cuda_sm3x_div_rn_noftz_f32_slowpath)
$__internal_0_$__cuda_sm3x_div_rn_noftz_f32_slowpath:
[--C-:B------:R-:W-:Y:S01]  /*02b0*/  SHF.R.U32.HI R6, RZ, 0x17, R3.reuse ;  /* 0x00000017ff067819 */ /* 0x100fe20000011603 */
[----:B------:R-:W-:Y:S01]  /*02c0*/  BSSY.RECONVERGENT B1, `(.L_x_3) ;  /* 0x0000064000017945 */ /* 0x000fe20003800200 */
[--C-:B------:R-:W-:Y:S01]  /*02d0*/  SHF.R.U32.HI R5, RZ, 0x17, R0.reuse ;  /* 0x00000017ff057819 */ /* 0x100fe20000011600 */
[----:B------:R-:W-:Y:S01]  /*02e0*/  IMAD.MOV.U32 R7, RZ, RZ, R0 ;  /* 0x000000ffff077224 */ /* 0x000fe200078e0000 */
[----:B------:R-:W-:Y:S01]  /*02f0*/  LOP3.LUT R6, R6, 0xff, RZ, 0xc0, !PT ;  /* 0x000000ff06067812 */ /* 0x000fe200078ec0ff */
[----:B------:R-:W-:Y:S01]  /*0300*/  IMAD.MOV.U32 R8, RZ, RZ, R3 ;  /* 0x000000ffff087224 */ /* 0x000fe200078e0003 */
[----:B------:R-:W-:-:S03]  /*0310*/  LOP3.LUT R5, R5, 0xff, RZ, 0xc0, !PT ;  /* 0x000000ff05057812 */ /* 0x000fc600078ec0ff */
[----:B------:R-:W-:Y:S02]  /*0320*/  VIADD R11, R6, 0xffffffff ;  /* 0xffffffff060b7836 */ /* 0x000fe40000000000 */
[----:B------:R-:W-:-:S03]  /*0330*/  VIADD R10, R5, 0xffffffff ;  /* 0xffffffff050a7836 */ /* 0x000fc60000000000 */
[----:B------:R-:W-:-:S04]  /*0340*/  ISETP.GT.U32.AND P0, PT, R11, 0xfd, PT ;  /* 0x000000fd0b00780c */ /* 0x000fc80003f04070 */
[----:B------:R-:W-:-:S13]  /*0350*/  ISETP.GT.U32.OR P0, PT, R10, 0xfd, P0 ;  /* 0x000000fd0a00780c */ /* 0x000fda0000704470 */
[----:B------:R-:W-:Y:S01]  /*0360*/  @!P0 IMAD.MOV.U32 R9, RZ, RZ, RZ ;  /* 0x000000ffff098224 */ /* 0x000fe200078e00ff */
[----:B------:R-:W-:Y:S06]  /*0370*/  @!P0 BRA `(.L_x_4) ;  /* 0x00000000005c8947 */ /* 0x000fec0003800000 */
[----:B------:R-:W-:Y:S02]  /*0380*/  FSETP.GTU.FTZ.AND P0, PT, |R0|, +INF , PT ;  /* 0x7f8000000000780b */ /* 0x000fe40003f1c200 */
[----:B------:R-:W-:-:S04]  /*0390*/  FSETP.GTU.FTZ.AND P1, PT, |R3|, +INF , PT ;  /* 0x7f8000000300780b */ /* 0x000fc80003f3c200 */
[----:B------:R-:W-:-:S13]  /*03a0*/  PLOP3.LUT P0, PT, P0, P1, PT, 0xf8, 0x8f ;  /* 0x00000000008f781c */ /* 0x000fda0000703f70 */
[----:B------:R-:W-:Y:S05]  /*03b0*/  @P0 BRA `(.L_x_5) ;  /* 0x00000004004c0947 */ /* 0x000fea0003800000 */
[----:B------:R-:W-:-:S13]  /*03c0*/  LOP3.LUT P0, RZ, R8, 0x7fffffff, R7, 0xc8, !PT ;  /* 0x7fffffff08ff7812 */ /* 0x000fda000780c807 */
[----:B------:R-:W-:Y:S05]  /*03d0*/  @!P0 BRA `(.L_x_6) ;  /* 0x00000004003c8947 */ /* 0x000fea0003800000 */
[C---:B------:R-:W-:Y:S02]  /*03e0*/  FSETP.NEU.FTZ.AND P2, PT, |R0|.reuse, +INF , PT ;  /* 0x7f8000000000780b */ /* 0x040fe40003f5d200 */
[----:B------:R-:W-:Y:S02]  /*03f0*/  FSETP.NEU.FTZ.AND P1, PT, |R3|, +INF , PT ;  /* 0x7f8000000300780b */ /* 0x000fe40003f3d200 */
[----:B------:R-:W-:-:S11]  /*0400*/  FSETP.NEU.FTZ.AND P0, PT, |R0|, +INF , PT ;  /* 0x7f8000000000780b */ /* 0x000fd60003f1d200 */
[----:B------:R-:W-:Y:S05]  /*0410*/  @!P1 BRA !P2, `(.L_x_6) ;  /* 0x00000004002c9947 */ /* 0x000fea0005000000 */
[----:B------:R-:W-:-:S04]  /*0420*/  LOP3.LUT P2, RZ, R7, 0x7fffffff, RZ, 0xc0, !PT ;  /* 0x7fffffff07ff7812 */ /* 0x000fc8000784c0ff */
[----:B------:R-:W-:-:S13]  /*0430*/  PLOP3.LUT P1, PT, P1, P2, PT, 0x2f, 0xf2 ;  /* 0x0000000000f2781c */ /* 0x000fda0000f24577 */
[----:B------:R-:W-:Y:S05]  /*0440*/  @P1 BRA `(.L_x_7) ;  /* 0x0000000400181947 */ /* 0x000fea0003800000 */
[----:B------:R-:W-:-:S04]  /*0450*/  LOP3.LUT P1, RZ, R8, 0x7fffffff, RZ, 0xc0, !PT ;  /* 0x7fffffff08ff7812 */ /* 0x000fc8000782c0ff */
[----:B------:R-:W-:-:S13]  /*0460*/  PLOP3.LUT P0, PT, P0, P1, PT, 0x2f, 0xf2 ;  /* 0x0000000000f2781c */ /* 0x000fda0000702577 */
[----:B------:R-:W-:Y:S05]  /*0470*/  @P0 BRA `(.L_x_8) ;  /* 0x0000000400000947 */ /* 0x000fea0003800000 */
[----:B------:R-:W-:Y:S02]  /*0480*/  ISETP.GE.AND P0, PT, R10, RZ, PT ;  /* 0x000000ff0a00720c */ /* 0x000fe40003f06270 */
[----:B------:R-:W-:-:S11]  /*0490*/  ISETP.GE.AND P1, PT, R11, RZ, PT ;  /* 0x000000ff0b00720c */ /* 0x000fd60003f26270 */
[----:B------:R-:W-:Y:S02]  /*04a0*/  @P0 IMAD.MOV.U32 R9, RZ, RZ, RZ ;  /* 0x000000ffff090224 */ /* 0x000fe400078e00ff */
[----:B------:R-:W-:Y:S01]  /*04b0*/  @!P0 FFMA R7, R0, 1.84467440737095516160e+19, RZ ;  /* 0x5f80000000078823 */ /* 0x000fe200000000ff */
[----:B------:R-:W-:Y:S02]  /*04c0*/  @!P0 IMAD.MOV.U32 R9, RZ, RZ, -0x40 ;  /* 0xffffffc0ff098424 */ /* 0x000fe400078e00ff */
[----:B------:R-:W-:Y:S02]  /*04d0*/  @!P1 FFMA R8, R3, 1.84467440737095516160e+19, RZ ;  /* 0x5f80000003089823 */ /* 0x000fe400000000ff */
[----:B------:R-:W-:-:S07]  /*04e0*/  @!P1 VIADD R9, R9, 0x40 ;  /* 0x0000004009099836 */ /* 0x000fce0000000000 */
.L_x_4:
[----:B------:R-:W-:Y:S01]  /*04f0*/  LEA R3, R6, 0xc0800000, 0x17 ;  /* 0xc080000006037811 */ /* 0x000fe200078eb8ff */
[----:B------:R-:W-:Y:S01]  /*0500*/  VIADD R5, R5, 0xffffff81 ;  /* 0xffffff8105057836 */ /* 0x000fe20000000000 */
[----:B------:R-:W-:Y:S03]  /*0510*/  BSSY.RECONVERGENT B2, `(.L_x_9) ;  /* 0x0000035000027945 */ /* 0x000fe60003800200 */
[----:B------:R-:W-:Y:S01]  /*0520*/  IMAD.IADD R3, R8, 0x1, -R3 ;  /* 0x0000000108037824 */ /* 0x000fe200078e0a03 */
[C---:B------:R-:W-:Y:S01]  /*0530*/  IADD3 R6, PT, PT, R5.reuse, 0x7f, -R6 ;  /* 0x0000007f05067810 */ /* 0x040fe20007ffe806 */
[----:B------:R-:W-:Y:S02]  /*0540*/  IMAD R0, R5, -0x800000, R7 ;  /* 0xff80000005007824 */ /* 0x000fe400078e0207 */
[----:B------:R-:W0:Y:S01]  /*0550*/  MUFU.RCP R8, R3 ;  /* 0x0000000300087308 */ /* 0x000e220000001000 */
[----:B------:R-:W-:Y:S01]  /*0560*/  FADD.FTZ R11, -R3, -RZ ;  /* 0x800000ff030b7221 */ /* 0x000fe20000010100 */
[----:B------:R-:W-:-:S03]  /*0570*/  IMAD.IADD R6, R6, 0x1, R9 ;  /* 0x0000000106067824 */ /* 0x000fc600078e0209 */
[----:B0-----:R-:W-:-:S04]  /*0580*/  FFMA R13, R8, R11, 1 ;  /* 0x3f800000080d7423 */ /* 0x001fc8000000000b */
[----:B------:R-:W-:-:S04]  /*0590*/  FFMA R10, R8, R13, R8 ;  /* 0x0000000d080a7223 */ /* 0x000fc80000000008 */
[----:B------:R-:W-:-:S04]  /*05a0*/  FFMA R7, R0, R10, RZ ;  /* 0x0000000a00077223 */ /* 0x000fc800000000ff */
[----:B------:R-:W-:-:S04]  /*05b0*/  FFMA R8, R11, R7, R0 ;  /* 0x000000070b087223 */ /* 0x000fc80000000000 */
[----:B------:R-:W-:-:S04]  /*05c0*/  FFMA R7, R10, R8, R7 ;  /* 0x000000080a077223 */ /* 0x000fc80000000007 */
[----:B------:R-:W-:-:S04]  /*05d0*/  FFMA R8, R11, R7, R0 ;  /* 0x000000070b087223 */ /* 0x000fc80000000000 */
[----:B------:R-:W-:-:S05]  /*05e0*/  FFMA R0, R10, R8, R7 ;  /* 0x000000080a007223 */ /* 0x000fca0000000007 */
[----:B------:R-:W-:-:S04]  /*05f0*/  SHF.R.U32.HI R3, RZ, 0x17, R0 ;  /* 0x00000017ff037819 */ /* 0x000fc80000011600 */
[----:B------:R-:W-:-:S05]  /*0600*/  LOP3.LUT R3, R3, 0xff, RZ, 0xc0, !PT ;  /* 0x000000ff03037812 */ /* 0x000fca00078ec0ff */
[----:B------:R-:W-:-:S04]  /*0610*/  IMAD.IADD R9, R3, 0x1, R6 ;  /* 0x0000000103097824 */ /* 0x000fc800078e0206 */
[----:B------:R-:W-:-:S05]  /*0620*/  VIADD R3, R9, 0xffffffff ;  /* 0xffffffff09037836 */ /* 0x000fca0000000000 */
[----:B------:R-:W-:-:S13]  /*0630*/  ISETP.GE.U32.AND P0, PT, R3, 0xfe, PT ;  /* 0x000000fe0300780c */ /* 0x000fda0003f06070 */
[----:B------:R-:W-:Y:S05]  /*0640*/  @!P0 BRA `(.L_x_10) ;  /* 0x0000000000808947 */ /* 0x000fea0003800000 */
[----:B------:R-:W-:-:S13]  /*0650*/  ISETP.GT.AND P0, PT, R9, 0xfe, PT ;  /* 0x000000fe0900780c */ /* 0x000fda0003f04270 */
[----:B------:R-:W-:Y:S05]  /*0660*/  @P0 BRA `(.L_x_11) ;  /* 0x00000000006c0947 */ /* 0x000fea0003800000 */
[----:B------:R-:W-:-:S13]  /*0670*/  ISETP.GE.AND P0, PT, R9, 0x1, PT ;  /* 0x000000010900780c */ /* 0x000fda0003f06270 */
[----:B------:R-:W-:Y:S05]  /*0680*/  @P0 BRA `(.L_x_12) ;  /* 0x0000000000740947 */ /* 0x000fea0003800000 */
[----:B------:R-:W-:Y:S02]  /*0690*/  ISETP.GE.AND P0, PT, R9, -0x18, PT ;  /* 0xffffffe80900780c */ /* 0x000fe40003f06270 */
[----:B------:R-:W-:-:S11]  /*06a0*/  LOP3.LUT R0, R0, 0x80000000, RZ, 0xc0, !PT ;  /* 0x8000000000007812 */ /* 0x000fd600078ec0ff */
[----:B------:R-:W-:Y:S05]  /*06b0*/  @!P0 BRA `(.L_x_12) ;  /* 0x0000000000688947 */ /* 0x000fea0003800000 */
[CCC-:B------:R-:W-:Y:S01]  /*06c0*/  FFMA.RZ R3, R10.reuse, R8.reuse, R7.reuse ;  /* 0x000000080a037223 */ /* 0x1c0fe2000000c007 */
[CCC-:B------:R-:W-:Y:S01]  /*06d0*/  FFMA.RM R6, R10.reuse, R8.reuse, R7.reuse ;  /* 0x000000080a067223 */ /* 0x1c0fe20000004007 */
[C---:B------:R-:W-:Y:S02]  /*06e0*/  ISETP.NE.AND P2, PT, R9.reuse, RZ, PT ;  /* 0x000000ff0900720c */ /* 0x040fe40003f45270 */
[----:B------:R-:W-:Y:S02]  /*06f0*/  ISETP.NE.AND P1, PT, R9, RZ, PT ;  /* 0x000000ff0900720c */ /* 0x000fe40003f25270 */
[----:B------:R-:W-:Y:S01]  /*0700*/  LOP3.LUT R5, R3, 0x7fffff, RZ, 0xc0, !PT ;  /* 0x007fffff03057812 */ /* 0x000fe200078ec0ff */
[----:B------:R-:W-:Y:S01]  /*0710*/  FFMA.RP R3, R10, R8, R7 ;  /* 0x000000080a037223 */ /* 0x000fe20000008007 */
[----:B------:R-:W-:Y:S02]  /*0720*/  VIADD R8, R9, 0x20 ;  /* 0x0000002009087836 */ /* 0x000fe40000000000 */
[----:B------:R-:W-:Y:S01]  /*0730*/  LOP3.LUT R5, R5, 0x800000, RZ, 0xfc, !PT ;  /* 0x0080000005057812 */ /* 0x000fe200078efcff */
[----:B------:R-:W-:Y:S01]  /*0740*/  IMAD.MOV R7, RZ, RZ, -R9 ;  /* 0x000000ffff077224 */ /* 0x000fe200078e0a09 */
[----:B------:R-:W-:-:S02]  /*0750*/  FSETP.NEU.FTZ.AND P0, PT, R3, R6, PT ;  /* 0x000000060300720b */ /* 0x000fc40003f1d000 */
[----:B------:R-:W-:Y:S02]  /*0760*/  SHF.L.U32 R8, R5, R8, RZ ;  /* 0x0000000805087219 */ /* 0x000fe400000006ff */
[----:B------:R-:W-:Y:S02]  /*0770*/  SEL R6, R7, RZ, P2 ;  /* 0x000000ff07067207 */ /* 0x000fe40001000000 */
[----:B------:R-:W-:Y:S02]  /*0780*/  ISETP.NE.AND P1, PT, R8, RZ, P1 ;  /* 0x000000ff0800720c */ /* 0x000fe40000f25270 */
[----:B------:R-:W-:Y:S02]  /*0790*/  SHF.R.U32.HI R6, RZ, R6, R5 ;  /* 0x00000006ff067219 */ /* 0x000fe40000011605 */
[----:B------:R-:W-:Y:S02]  /*07a0*/  PLOP3.LUT P0, PT, P0, P1, PT, 0xf8, 0x8f ;  /* 0x00000000008f781c */ /* 0x000fe40000703f70 */
[----:B------:R-:W-:-:S02]  /*07b0*/  SHF.R.U32.HI R8, RZ, 0x1, R6 ;  /* 0x00000001ff087819 */ /* 0x000fc40000011606 */
[----:B------:R-:W-:-:S04]  /*07c0*/  SEL R3, RZ, 0x1, !P0 ;  /* 0x00000001ff037807 */ /* 0x000fc80004000000 */
[----:B------:R-:W-:-:S04]  /*07d0*/  LOP3.LUT R3, R3, 0x1, R8, 0xf8, !PT ;  /* 0x0000000103037812 */ /* 0x000fc800078ef808 */
[----:B------:R-:W-:-:S05]  /*07e0*/  LOP3.LUT R3, R3, R6, RZ, 0xc0, !PT ;  /* 0x0000000603037212 */ /* 0x000fca00078ec0ff */
[----:B------:R-:W-:-:S05]  /*07f0*/  IMAD.IADD R3, R8, 0x1, R3 ;  /* 0x0000000108037824 */ /* 0x000fca00078e0203 */
[----:B------:R-:W-:Y:S01]  /*0800*/  LOP3.LUT R0, R3, R0, RZ, 0xfc, !PT ;  /* 0x0000000003007212 */ /* 0x000fe200078efcff */
[----:B------:R-:W-:Y:S06]  /*0810*/  BRA `(.L_x_12) ;  /* 0x0000000000107947 */ /* 0x000fec0003800000 */
.L_x_11:
[----:B------:R-:W-:-:S04]  /*0820*/  LOP3.LUT R0, R0, 0x80000000, RZ, 0xc0, !PT ;  /* 0x8000000000007812 */ /* 0x000fc800078ec0ff */
[----:B------:R-:W-:Y:S01]  /*0830*/  LOP3.LUT R0, R0, 0x7f800000, RZ, 0xfc, !PT ;  /* 0x7f80000000007812 */ /* 0x000fe200078efcff */
[----:B------:R-:W-:Y:S06]  /*0840*/  BRA `(.L_x_12) ;  /* 0x0000000000047947 */ /* 0x000fec0003800000 */
.L_x_10:
[----:B------:R-:W-:-:S07]  /*0850*/  IMAD R0, R6, 0x800000, R0 ;  /* 0x0080000006007824 */ /* 0x000fce00078e0200 */
.L_x_12:
[----:B------:R-:W-:Y:S05]  /*0860*/  BSYNC.RECONVERGENT B2 ;  /* 0x0000000000027941 */ /* 0x000fea0003800200 */
.L_x_9:
[----:B------:R-:W-:Y:S05]  /*0870*/  BRA `(.L_x_13) ;  /* 0x0000000000207947 */ /* 0x000fea0003800000 */
.L_x_8:
[----:B------:R-:W-:-:S04]  /*0880*/  LOP3.LUT R0, R8, 0x80000000, R7, 0x48, !PT ;  /* 0x8000000008007812 */ /* 0x000fc800078e4807 */
[----:B------:R-:W-:Y:S01]  /*0890*/  LOP3.LUT R0, R0, 0x7f800000, RZ, 0xfc, !PT ;  /* 0x7f80000000007812 */ /* 0x000fe200078efcff */
[----:B------:R-:W-:Y:S06]  /*08a0*/  BRA `(.L_x_13) ;  /* 0x0000000000147947 */ /* 0x000fec0003800000 */
.L_x_7:
[----:B------:R-:W-:Y:S01]  /*08b0*/  LOP3.LUT R0, R8, 0x80000000, R7, 0x48, !PT ;  /* 0x8000000008007812 */ /* 0x000fe200078e4807 */
[----:B------:R-:W-:Y:S06]  /*08c0*/  BRA `(.L_x_13) ;  /* 0x00000000000c7947 */ /* 0x000fec0003800000 */
.L_x_6:
[----:B------:R-:W0:Y:S01]  /*08d0*/  MUFU.RSQ R0, -QNAN ;  /* 0xffc0000000007908 */ /* 0x000e220000001400 */
[----:B------:R-:W-:Y:S05]  /*08e0*/  BRA `(.L_x_13) ;  /* 0x0000000000047947 */ /* 0x000fea0003800000 */
.L_x_5:
[----:B------:R-:W-:-:S07]  /*08f0*/  FADD.FTZ R0, R0, R3 ;  /* 0x0000000300007221 */ /* 0x000fce0000010000 */
.L_x_13:
[----:B------:R-:W-:Y:S05]  /*0900*/  BSYNC.RECONVERGENT B1 ;  /* 0x0000000000017941 */ /* 0x000fea0003800200 */
.L_x_3:
[----:B------:R-:W-:-:S04]  /*0910*/  IMAD.MOV.U32 R5, RZ, RZ, 0x0 ;  /* 0x00000000ff057424 */ /* 0x000fc800078e00ff */
[----:B0-----:R-:W-:Y:S05]  /*0920*/  RET.REL.NODEC R4 `(_Z9xor_piecePiS_i) ;  /* 0xfffffff404b47950 */ /* 0x001fea0003c3ffff */
.L_x_14:
        /* <DEDUP_REMOVED lines=13> */
.L_x_15:


//--------------------- .nv.shared.reserved.0     --------------------------
	.section	.nv.shared.reserved.0,"aw",@nobits
	.weak		__nv_reservedSMEM_offset_0_alias
	.size		__nv_reservedSMEM_offset_0_alias, 0, 64
	.other		__nv_reservedSMEM_offset_0_alias,@"STO_CUDA_RESERVED_SHARED STV_DEFAULT"
__nv_reservedSMEM_offset_0_alias:
	.zero		0
	.zero		64


//--------------------- .nv.constant0._Z11double_stepPi --------------------------
	.section	.nv.constant0._Z11double_stepPi,"a",@progbits
	.sectionflags	@""
	.align	4
.nv.constant0._Z11double_stepPi:
	.zero		904


//--------------------- .nv.constant0._Z9xor_piecePiS_i --------------------------
	.section	.nv.constant0._Z9xor_piecePiS_i,"a",@progbits
	.sectionflags	@""
	.align	4
.nv.constant0._Z9xor_piecePiS_i:
	.zero		916


//--------------------- SYMBOLS --------------------------

	.type		.nv.reservedSmem.offset0,@object
	.size		.nv.reservedSmem.offset0,0x4
